//
// Generated by NVIDIA NVVM Compiler
//
// Compiler Build ID: CL-36424714
// Cuda compilation tools, release 13.0, V13.0.88
// Based on NVVM 20.0.0
//

.version 9.0
.target sm_100
.address_size 64

	// .globl	_Z19mult_mat_vec_kernelPfS_S_i

.visible .entry _Z19mult_mat_vec_kernelPfS_S_i(
	.param .u64 .ptr .align 1 _Z19mult_mat_vec_kernelPfS_S_i_param_0,
	.param .u64 .ptr .align 1 _Z19mult_mat_vec_kernelPfS_S_i_param_1,
	.param .u64 .ptr .align 1 _Z19mult_mat_vec_kernelPfS_S_i_param_2,
	.param .u32 _Z19mult_mat_vec_kernelPfS_S_i_param_3
)
{
	.reg .pred 	%p<11>;
	.reg .b32 	%r<37>;
	.reg .b32 	%f<112>;
	.reg .b64 	%rd<31>;

	ld.param.u64 	%rd11, [_Z19mult_mat_vec_kernelPfS_S_i_param_0];
	ld.param.u64 	%rd12, [_Z19mult_mat_vec_kernelPfS_S_i_param_1];
	ld.param.u64 	%rd10, [_Z19mult_mat_vec_kernelPfS_S_i_param_2];
	ld.param.u32 	%r23, [_Z19mult_mat_vec_kernelPfS_S_i_param_3];
	cvta.to.global.u64 	%rd1, %rd12;
	cvta.to.global.u64 	%rd2, %rd11;
	mov.u32 	%r24, %tid.x;
	mov.u32 	%r25, %ntid.x;
	mov.u32 	%r26, %ctaid.x;
	mad.lo.s32 	%r1, %r25, %r26, %r24;
	setp.ge.s32 	%p1, %r1, %r23;
	@%p1 bra 	$L__BB0_15;
	mul.lo.s32 	%r2, %r23, %r1;
	setp.lt.s32 	%p2, %r23, 1;
	mov.f32 	%f111, 0f00000000;
	@%p2 bra 	$L__BB0_14;
	and.b32  	%r3, %r23, 15;
	setp.lt.u32 	%p3, %r23, 16;
	mov.f32 	%f111, 0f00000000;
	mov.b32 	%r33, 0;
	@%p3 bra 	$L__BB0_5;
	and.b32  	%r33, %r23, 2147483632;
	neg.s32 	%r31, %r33;
	add.s64 	%rd3, %rd2, 32;
	add.s64 	%rd29, %rd1, 32;
	mov.f32 	%f111, 0f00000000;
	mov.u32 	%r30, %r2;
$L__BB0_4:
	.pragma "nounroll";
	mul.wide.s32 	%rd13, %r30, 4;
	add.s64 	%rd14, %rd3, %rd13;
	ld.global.f32 	%f18, [%rd14+-32];
	ld.global.f32 	%f19, [%rd29+-32];
	fma.rn.f32 	%f20, %f18, %f19, %f111;
	ld.global.f32 	%f21, [%rd14+-28];
	ld.global.f32 	%f22, [%rd29+-28];
	fma.rn.f32 	%f23, %f21, %f22, %f20;
	ld.global.f32 	%f24, [%rd14+-24];
	ld.global.f32 	%f25, [%rd29+-24];
	fma.rn.f32 	%f26, %f24, %f25, %f23;
	ld.global.f32 	%f27, [%rd14+-20];
	ld.global.f32 	%f28, [%rd29+-20];
	fma.rn.f32 	%f29, %f27, %f28, %f26;
	ld.global.f32 	%f30, [%rd14+-16];
	ld.global.f32 	%f31, [%rd29+-16];
	fma.rn.f32 	%f32, %f30, %f31, %f29;
	ld.global.f32 	%f33, [%rd14+-12];
	ld.global.f32 	%f34, [%rd29+-12];
	fma.rn.f32 	%f35, %f33, %f34, %f32;
	ld.global.f32 	%f36, [%rd14+-8];
	ld.global.f32 	%f37, [%rd29+-8];
	fma.rn.f32 	%f38, %f36, %f37, %f35;
	ld.global.f32 	%f39, [%rd14+-4];
	ld.global.f32 	%f40, [%rd29+-4];
	fma.rn.f32 	%f41, %f39, %f40, %f38;
	ld.global.f32 	%f42, [%rd14];
	ld.global.f32 	%f43, [%rd29];
	fma.rn.f32 	%f44, %f42, %f43, %f41;
	ld.global.f32 	%f45, [%rd14+4];
	ld.global.f32 	%f46, [%rd29+4];
	fma.rn.f32 	%f47, %f45, %f46, %f44;
	ld.global.f32 	%f48, [%rd14+8];
	ld.global.f32 	%f49, [%rd29+8];
	fma.rn.f32 	%f50, %f48, %f49, %f47;
	ld.global.f32 	%f51, [%rd14+12];
	ld.global.f32 	%f52, [%rd29+12];
	fma.rn.f32 	%f53, %f51, %f52, %f50;
	ld.global.f32 	%f54, [%rd14+16];
	ld.global.f32 	%f55, [%rd29+16];
	fma.rn.f32 	%f56, %f54, %f55, %f53;
	ld.global.f32 	%f57, [%rd14+20];
	ld.global.f32 	%f58, [%rd29+20];
	fma.rn.f32 	%f59, %f57, %f58, %f56;
	ld.global.f32 	%f60, [%rd14+24];
	ld.global.f32 	%f61, [%rd29+24];
	fma.rn.f32 	%f62, %f60, %f61, %f59;
	ld.global.f32 	%f63, [%rd14+28];
	ld.global.f32 	%f64, [%rd29+28];
	fma.rn.f32 	%f111, %f63, %f64, %f62;
	add.s32 	%r31, %r31, 16;
	add.s32 	%r30, %r30, 16;
	add.s64 	%rd29, %rd29, 64;
	setp.ne.s32 	%p4, %r31, 0;
	@%p4 bra 	$L__BB0_4;
$L__BB0_5:
	setp.eq.s32 	%p5, %r3, 0;
	@%p5 bra 	$L__BB0_14;
	and.b32  	%r11, %r23, 7;
	setp.lt.u32 	%p6, %r3, 8;
	@%p6 bra 	$L__BB0_8;
	add.s32 	%r28, %r33, %r2;
	mul.wide.s32 	%rd15, %r28, 4;
	add.s64 	%rd16, %rd2, %rd15;
	ld.global.f32 	%f66, [%rd16];
	mul.wide.u32 	%rd17, %r33, 4;
	add.s64 	%rd18, %rd1, %rd17;
	ld.global.f32 	%f67, [%rd18];
	fma.rn.f32 	%f68, %f66, %f67, %f111;
	ld.global.f32 	%f69, [%rd16+4];
	ld.global.f32 	%f70, [%rd18+4];
	fma.rn.f32 	%f71, %f69, %f70, %f68;
	ld.global.f32 	%f72, [%rd16+8];
	ld.global.f32 	%f73, [%rd18+8];
	fma.rn.f32 	%f74, %f72, %f73, %f71;
	ld.global.f32 	%f75, [%rd16+12];
	ld.global.f32 	%f76, [%rd18+12];
	fma.rn.f32 	%f77, %f75, %f76, %f74;
	ld.global.f32 	%f78, [%rd16+16];
	ld.global.f32 	%f79, [%rd18+16];
	fma.rn.f32 	%f80, %f78, %f79, %f77;
	ld.global.f32 	%f81, [%rd16+20];
	ld.global.f32 	%f82, [%rd18+20];
	fma.rn.f32 	%f83, %f81, %f82, %f80;
	ld.global.f32 	%f84, [%rd16+24];
	ld.global.f32 	%f85, [%rd18+24];
	fma.rn.f32 	%f86, %f84, %f85, %f83;
	ld.global.f32 	%f87, [%rd16+28];
	ld.global.f32 	%f88, [%rd18+28];
	fma.rn.f32 	%f111, %f87, %f88, %f86;
	add.s32 	%r33, %r33, 8;
$L__BB0_8:
	setp.eq.s32 	%p7, %r11, 0;
	@%p7 bra 	$L__BB0_14;
	and.b32  	%r14, %r23, 3;
	setp.lt.u32 	%p8, %r11, 4;
	@%p8 bra 	$L__BB0_11;
	add.s32 	%r29, %r33, %r2;
	mul.wide.s32 	%rd19, %r29, 4;
	add.s64 	%rd20, %rd2, %rd19;
	ld.global.f32 	%f90, [%rd20];
	mul.wide.u32 	%rd21, %r33, 4;
	add.s64 	%rd22, %rd1, %rd21;
	ld.global.f32 	%f91, [%rd22];
	fma.rn.f32 	%f92, %f90, %f91, %f111;
	ld.global.f32 	%f93, [%rd20+4];
	ld.global.f32 	%f94, [%rd22+4];
	fma.rn.f32 	%f95, %f93, %f94, %f92;
	ld.global.f32 	%f96, [%rd20+8];
	ld.global.f32 	%f97, [%rd22+8];
	fma.rn.f32 	%f98, %f96, %f97, %f95;
	ld.global.f32 	%f99, [%rd20+12];
	ld.global.f32 	%f100, [%rd22+12];
	fma.rn.f32 	%f111, %f99, %f100, %f98;
	add.s32 	%r33, %r33, 4;
$L__BB0_11:
	setp.eq.s32 	%p9, %r14, 0;
	@%p9 bra 	$L__BB0_14;
	mul.wide.u32 	%rd23, %r33, 4;
	add.s64 	%rd30, %rd1, %rd23;
	add.s32 	%r36, %r33, %r2;
	neg.s32 	%r35, %r14;
$L__BB0_13:
	.pragma "nounroll";
	mul.wide.s32 	%rd24, %r36, 4;
	add.s64 	%rd25, %rd2, %rd24;
	ld.global.f32 	%f101, [%rd25];
	ld.global.f32 	%f102, [%rd30];
	fma.rn.f32 	%f111, %f101, %f102, %f111;
	add.s64 	%rd30, %rd30, 4;
	add.s32 	%r36, %r36, 1;
	add.s32 	%r35, %r35, 1;
	setp.ne.s32 	%p10, %r35, 0;
	@%p10 bra 	$L__BB0_13;
$L__BB0_14:
	cvta.to.global.u64 	%rd26, %rd10;
	mul.wide.s32 	%rd27, %r1, 4;
	add.s64 	%rd28, %rd26, %rd27;
	st.global.f32 	[%rd28], %f111;
$L__BB0_15:
	ret;

}


// ===== COMPILED SASS (sm_100) =====

	.target	sm_100

	.elftype	@"ET_EXEC"


//--------------------- .note.nv.tkinfo           --------------------------
	.section	.note.nv.tkinfo,"",@"SHT_NOTE"
	.sectionflags	@"SHF_NOTE_NV_TKINFO"
	.tkinfo
        /*0018*/ 	.word	0x00000002
        /*0030*/ 	.string	""
        /*0030*/ 	.string	"ptxas"
        /*0030*/ 	.string	"Cuda compilation tools, release 13.0, V13.0.88"
        /*0030*/ 	.string	"Build cuda_13.0.r13.0/compiler.36424714_0"
        /*0030*/ 	.string	"-arch sm_100 -m 64 "



//--------------------- .note.nv.cuinfo           --------------------------
	.section	.note.nv.cuinfo,"",@"SHT_NOTE"
	.sectionflags	@"SHF_NOTE_NV_CUINFO"
        /*0018*/ 	.short	0x0002
        /*001a*/ 	.short	0x0064
        /*001c*/ 	.short	0x0082
	.zero		2


//--------------------- .nv.info                  --------------------------
	.section	.nv.info,"",@"SHT_CUDA_INFO"
	.align	4


	//----- nvinfo : EIATTR_REGCOUNT
	.align		4
        /*0000*/ 	.byte	0x04, 0x2f
        /*0002*/ 	.short	(.L_1 - .L_0)
	.align		4
.L_0:
        /*0004*/ 	.word	index@(_Z19mult_mat_vec_kernelPfS_S_i)
        /*0008*/ 	.word	0x0000001e


	//----- nvinfo : EIATTR_FRAME_SIZE
	.align		4
.L_1:
        /*000c*/ 	.byte	0x04, 0x11
        /*000e*/ 	.short	(.L_3 - .L_2)
	.align		4
.L_2:
        /*0010*/ 	.word	index@(_Z19mult_mat_vec_kernelPfS_S_i)
        /*0014*/ 	.word	0x00000000


	//----- nvinfo : EIATTR_MIN_STACK_SIZE
	.align		4
.L_3:
        /*0018*/ 	.byte	0x04, 0x12
        /*001a*/ 	.short	(.L_5 - .L_4)
	.align		4
.L_4:
        /*001c*/ 	.word	index@(_Z19mult_mat_vec_kernelPfS_S_i)
        /*0020*/ 	.word	0x00000000
.L_5:


//--------------------- .nv.compat                --------------------------
	.section	.nv.compat,"",@"SHT_CUDA_COMPAT_INFO"
	.align	4
        /*0000*/ 	.byte	0x02, 0x09, 0x00, 0x00, 0x02, 0x02, 0x01, 0x00, 0x02, 0x05, 0x05, 0x00, 0x03, 0x07, 0x01, 0x01
        /*0010*/ 	.byte	0x02, 0x03, 0x00, 0x00, 0x02, 0x06, 0x01, 0x00, 0x04, 0x0b, 0x08, 0x00, 0x09, 0x00, 0x00, 0x00
        /*0020*/ 	.byte	0x00, 0x00, 0x00, 0x00


//--------------------- .nv.info._Z19mult_mat_vec_kernelPfS_S_i --------------------------
	.section	.nv.info._Z19mult_mat_vec_kernelPfS_S_i,"",@"SHT_CUDA_INFO"
	.sectionflags	@""
	.align	4


	//----- nvinfo : EIATTR_CUDA_API_VERSION
	.align		4
        /*0000*/ 	.byte	0x04, 0x37
        /*0002*/ 	.short	(.L_7 - .L_6)
.L_6:
        /*0004*/ 	.word	0x00000082


	//----- nvinfo : EIATTR_KPARAM_INFO
	.align		4
.L_7:
        /*0008*/ 	.byte	0x04, 0x17
        /*000a*/ 	.short	(.L_9 - .L_8)
.L_8:
        /*000c*/ 	.word	0x00000000
        /*0010*/ 	.short	0x0003
        /*0012*/ 	.short	0x0018
        /*0014*/ 	.byte	0x00, 0xf0, 0x11, 0x00


	//----- nvinfo : EIATTR_KPARAM_INFO
	.align		4
.L_9:
        /*0018*/ 	.byte	0x04, 0x17
        /*001a*/ 	.short	(.L_11 - .L_10)
.L_10:
        /*001c*/ 	.word	0x00000000
        /*0020*/ 	.short	0x0002
        /*0022*/ 	.short	0x0010
        /*0024*/ 	.byte	0x00, 0xf5, 0x21, 0x00


	//----- nvinfo : EIATTR_KPARAM_INFO
	.align		4
.L_11:
        /*0028*/ 	.byte	0x04, 0x17
        /*002a*/ 	.short	(.L_13 - .L_12)
.L_12:
        /*002c*/ 	.word	0x00000000
        /*0030*/ 	.short	0x0001
        /*0032*/ 	.short	0x0008
        /*0034*/ 	.byte	0x00, 0xf5, 0x21, 0x00


	//----- nvinfo : EIATTR_KPARAM_INFO
	.align		4
.L_13:
        /*0038*/ 	.byte	0x04, 0x17
        /*003a*/ 	.short	(.L_15 - .L_14)
.L_14:
        /*003c*/ 	.word	0x00000000
        /*0040*/ 	.short	0x0000
        /*0042*/ 	.short	0x0000
        /*0044*/ 	.byte	0x00, 0xf5, 0x21, 0x00


	//----- nvinfo : EIATTR_SPARSE_MMA_MASK
	.align		4
.L_15:
        /*0048*/ 	.byte	0x03, 0x50
        /*004a*/ 	.short	0x0000


	//----- nvinfo : EIATTR_MAXREG_COUNT
	.align		4
        /*004c*/ 	.byte	0x03, 0x1b
        /*004e*/ 	.short	0x00ff


	//----- nvinfo : EIATTR_MERCURY_ISA_VERSION
	.align		4
        /*0050*/ 	.byte	0x03, 0x5f
        /*0052*/ 	.short	0x0101


	//----- nvinfo : EIATTR_VRC_CTA_INIT_COUNT
	.align		4
        /*0054*/ 	.byte	0x02, 0x4a
	.zero		1
	.zero		1


	//----- nvinfo : EIATTR_EXIT_INSTR_OFFSETS
	.align		4
        /*0058*/ 	.byte	0x04, 0x1c
        /*005a*/ 	.short	(.L_17 - .L_16)


	//   ....[0]....
.L_16:
        /*005c*/ 	.word	0x00000070


	//   ....[1]....
        /*0060*/ 	.word	0x00000a80


	//----- nvinfo : EIATTR_CBANK_PARAM_SIZE
	.align		4
.L_17:
        /*0064*/ 	.byte	0x03, 0x19
        /*0066*/ 	.short	0x001c


	//----- nvinfo : EIATTR_PARAM_CBANK
	.align		4
        /*0068*/ 	.byte	0x04, 0x0a
        /*006a*/ 	.short	(.L_19 - .L_18)
	.align		4
.L_18:
        /*006c*/ 	.word	index@(.nv.constant0._Z19mult_mat_vec_kernelPfS_S_i)
        /*0070*/ 	.short	0x0380
        /*0072*/ 	.short	0x001c


	//----- nvinfo : EIATTR_SW_WAR
	.align		4
.L_19:
        /*0074*/ 	.byte	0x04, 0x36
        /*0076*/ 	.short	(.L_21 - .L_20)
.L_20:
        /*0078*/ 	.word	0x00000008
.L_21:


//--------------------- .nv.callgraph             --------------------------
	.section	.nv.callgraph,"",@"SHT_CUDA_CALLGRAPH"
	.align	4
	.sectionentsize	8
	.align		4
        /*0000*/ 	.word	0x00000000
	.align		4
        /*0004*/ 	.word	0xffffffff
	.align		4
        /*0008*/ 	.word	0x00000000
	.align		4
        /*000c*/ 	.word	0xfffffffe
	.align		4
        /*0010*/ 	.word	0x00000000
	.align		4
        /*0014*/ 	.word	0xfffffffd
	.align		4
        /*0018*/ 	.word	0x00000000
	.align		4
        /*001c*/ 	.word	0xfffffffc


//--------------------- .text._Z19mult_mat_vec_kernelPfS_S_i --------------------------
	.section	.text._Z19mult_mat_vec_kernelPfS_S_i,"ax",@progbits
	.align	128
        .global         _Z19mult_mat_vec_kernelPfS_S_i
        .type           _Z19mult_mat_vec_kernelPfS_S_i,@function
        .size           _Z19mult_mat_vec_kernelPfS_S_i,(.L_x_7 - _Z19mult_mat_vec_kernelPfS_S_i)
        .other          _Z19mult_mat_vec_kernelPfS_S_i,@"STO_CUDA_ENTRY STV_DEFAULT"
_Z19mult_mat_vec_kernelPfS_S_i:
.text._Z19mult_mat_vec_kernelPfS_S_i:
[----:B------:R-:W-:Y:S01]  /*0000*/  LDC R1, c[0x0][0x37c] ;  /* 0x0000df00ff017b82 */ /* 0x000fe20000000800 */
[----:B------:R-:W0:Y:S01]  /*0010*/  S2R R0, SR_TID.X ;  /* 0x0000000000007919 */ /* 0x000e220000002100 */
[----:B------:R-:W0:Y:S01]  /*0020*/  LDCU UR4, c[0x0][0x360] ;  /* 0x00006c00ff0477ac */ /* 0x000e220008000800 */
[----:B------:R-:W0:Y:S01]  /*0030*/  S2R R3, SR_CTAID.X ;  /* 0x0000000000037919 */ /* 0x000e220000002500 */
[----:B------:R-:W1:Y:S01]  /*0040*/  LDCU UR16, c[0x0][0x398] ;  /* 0x00007300ff1077ac */ /* 0x000e620008000800 */
[----:B0-----:R-:W-:-:S05]  /*0050*/  IMAD R0, R3, UR4, R0 ;  /* 0x0000000403007c24 */ /* 0x001fca000f8e0200 */
[----:B-1----:R-:W-:-:S13]  /*0060*/  ISETP.GE.AND P0, PT, R0, UR16, PT ;  /* 0x0000001000007c0c */ /* 0x002fda000bf06270 */
[----:B------:R-:W-:Y:S05]  /*0070*/  @P0 EXIT ;  /* 0x000000000000094d */ /* 0x000fea0003800000 */
[----:B------:R-:W-:Y:S01]  /*0080*/  UISETP.GE.AND UP0, UPT, UR16, 0x1, UPT ;  /* 0x000000011000788c */ /* 0x000fe2000bf06270 */
[----:B------:R-:W-:Y:S01]  /*0090*/  HFMA2 R15, -RZ, RZ, 0, 0 ;  /* 0x00000000ff0f7431 */ /* 0x000fe200000001ff */
[----:B------:R-:W0:Y:S07]  /*00a0*/  LDCU.64 UR14, c[0x0][0x358] ;  /* 0x00006b00ff0e77ac */ /* 0x000e2e0008000a00 */
[----:B------:R-:W-:Y:S05]  /*00b0*/  BRA.U !UP0, `(.L_x_0) ;  /* 0x0000000908647547 */ /* 0x000fea000b800000 */
[----:B------:R-:W-:Y:S02]  /*00c0*/  UISETP.GE.U32.AND UP1, UPT, UR16, 0x10, UPT ;  /* 0x000000101000788c */ /* 0x000fe4000bf26070 */
[----:B------:R-:W-:Y:S01]  /*00d0*/  IMAD R7, R0, UR16, RZ ;  /* 0x0000001000077c24 */ /* 0x000fe2000f8e02ff */
[----:B------:R-:W-:Y:S01]  /*00e0*/  ULOP3.LUT UR12, UR16, 0xf, URZ, 0xc0, !UPT ;  /* 0x0000000f100c7892 */ /* 0x000fe2000f8ec0ff */
[----:B------:R-:W-:Y:S02]  /*00f0*/  MOV R15, RZ ;  /* 0x000000ff000f7202 */ /* 0x000fe40000000f00 */
[----:B------:R-:W-:Y:S01]  /*0100*/  MOV R8, RZ ;  /* 0x000000ff00087202 */ /* 0x000fe20000000f00 */
[----:B------:R-:W-:Y:S02]  /*0110*/  UISETP.NE.AND UP0, UPT, UR12, URZ, UPT ;  /* 0x000000ff0c00728c */ /* 0x000fe4000bf05270 */
[----:B------:R-:W-:Y:S09]  /*0120*/  BRA.U !UP1, `(.L_x_1) ;  /* 0x0000000509147547 */ /* 0x000ff2000b800000 */
[----:B------:R-:W1:Y:S01]  /*0130*/  LDCU.128 UR8, c[0x0][0x380] ;  /* 0x00007000ff0877ac */ /* 0x000e620008000c00 */
[----:B------:R-:W-:Y:S02]  /*0140*/  MOV R15, RZ ;  /* 0x000000ff000f7202 */ /* 0x000fe40000000f00 */
[----:B------:R-:W-:Y:S01]  /*0150*/  MOV R6, R7 ;  /* 0x0000000700067202 */ /* 0x000fe20000000f00 */
[----:B------:R-:W-:-:S06]  /*0160*/  ULOP3.LUT UR13, UR16, 0x7ffffff0, URZ, 0xc0, !UPT ;  /* 0x7ffffff0100d7892 */ /* 0x000fcc000f8ec0ff */
[----:B------:R-:W-:Y:S01]  /*0170*/  MOV R8, UR13 ;  /* 0x0000000d00087c02 */ /* 0x000fe20008000f00 */
[----:B-1----:R-:W-:Y:S02]  /*0180*/  UIADD3 UR4, UP2, UPT, UR10, 0x20, URZ ;  /* 0x000000200a047890 */ /* 0x002fe4000ff5e0ff */
[----:B------:R-:W-:Y:S02]  /*0190*/  UIADD3 UR6, UP1, UPT, UR8, 0x20, URZ ;  /* 0x0000002008067890 */ /* 0x000fe4000ff3e0ff */
[----:B------:R-:W-:Y:S02]  /*01a0*/  UIADD3.X UR5, UPT, UPT, URZ, UR11, URZ, UP2, !UPT ;  /* 0x0000000bff057290 */ /* 0x000fe400097fe4ff */
[----:B------:R-:W-:Y:S01]  /*01b0*/  MOV R2, UR4 ;  /* 0x0000000400027c02 */ /* 0x000fe20008000f00 */
[----:B------:R-:W-:Y:S02]  /*01c0*/  UIADD3 UR8, UPT, UPT, -UR13, URZ, URZ ;  /* 0x000000ff0d087290 */ /* 0x000fe4000fffe1ff */
[----:B------:R-:W-:Y:S01]  /*01d0*/  UIADD3.X UR7, UPT, UPT, URZ, UR9, URZ, UP1, !UPT ;  /* 0x00000009ff077290 */ /* 0x000fe20008ffe4ff */
[----:B------:R-:W-:-:S11]  /*01e0*/  MOV R3, UR5 ;  /* 0x0000000500037c02 */ /* 0x000fd60008000f00 */
.L_x_2:
[----:B------:R-:W-:Y:S01]  /*01f0*/  MOV R4, UR6 ;  /* 0x0000000600047c02 */ /* 0x000fe20008000f00 */
[----:B0-----:R-:W2:Y:S01]  /*0200*/  LDG.E R17, desc[UR14][R2.64+-0x20] ;  /* 0xffffe00e02117981 */ /* 0x001ea2000c1e1900 */
[----:B------:R-:W-:-:S03]  /*0210*/  MOV R5, UR7 ;  /* 0x0000000700057c02 */ /* 0x000fc60008000f00 */
[----:B------:R-:W3:Y:S01]  /*0220*/  LDG.E R25, desc[UR14][R2.64+-0x1c] ;  /* 0xffffe40e02197981 */ /* 0x000ee2000c1e1900 */
[----:B------:R-:W-:-:S03]  /*0230*/  IMAD.WIDE R4, R6, 0x4, R4 ;  /* 0x0000000406047825 */ /* 0x000fc600078e0204 */
[----:B------:R-:W4:Y:S04]  /*0240*/  LDG.E R19, desc[UR14][R2.64+-0x18] ;  /* 0xffffe80e02137981 */ /* 0x000f28000c1e1900 */
[----:B------:R-:W2:Y:S04]  /*0250*/  LDG.E R16, desc[UR14][R4.64+-0x20] ;  /* 0xffffe00e04107981 */ /* 0x000ea8000c1e1900 */
[----:B------:R-:W3:Y:S04]  /*0260*/  LDG.E R18, desc[UR14][R4.64+-0x1c] ;  /* 0xffffe40e04127981 */ /* 0x000ee8000c1e1900 */
[----:B------:R-:W4:Y:S04]  /*0270*/  LDG.E R20, desc[UR14][R4.64+-0x18] ;  /* 0xffffe80e04147981 */ /* 0x000f28000c1e1900 */
[----:B------:R-:W5:Y:S04]  /*0280*/  LDG.E R22, desc[UR14][R2.64+-0x14] ;  /* 0xffffec0e02167981 */ /* 0x000f68000c1e1900 */
        /* <DEDUP_REMOVED lines=8> */
[----:B------:R-:W5:Y:S01]  /*0310*/  LDG.E R14, desc[UR14][R4.64+-0x4] ;  /* 0xfffffc0e040e7981 */ /* 0x000f62000c1e1900 */
[----:B--2---:R-:W-:-:S03]  /*0320*/  FFMA R17, R16, R17, R15 ;  /* 0x0000001110117223 */ /* 0x004fc6000000000f */
[----:B------:R-:W2:Y:S04]  /*0330*/  LDG.E R15, desc[UR14][R2.64] ;  /* 0x0000000e020f7981 */ /* 0x000ea8000c1e1900 */
[----:B------:R-:W2:Y:S01]  /*0340*/  LDG.E R16, desc[UR14][R4.64] ;  /* 0x0000000e04107981 */ /* 0x000ea2000c1e1900 */
[----:B---3--:R-:W-:-:S03]  /*0350*/  FFMA R25, R18, R25, R17 ;  /* 0x0000001912197223 */ /* 0x008fc60000000011 */
[----:B------:R-:W3:Y:S01]  /*0360*/  LDG.E R17, desc[UR14][R2.64+0x4] ;  /* 0x0000040e02117981 */ /* 0x000ee2000c1e1900 */
[----:B----4-:R-:W-:-:S03]  /*0370*/  FFMA R26, R20, R19, R25 ;  /* 0x00000013141a7223 */ /* 0x010fc60000000019 */
[----:B------:R-:W3:Y:S04]  /*0380*/  LDG.E R18, desc[UR14][R4.64+0x4] ;  /* 0x0000040e04127981 */ /* 0x000ee8000c1e1900 */
[----:B------:R-:W4:Y:S01]  /*0390*/  LDG.E R20, desc[UR14][R2.64+0x8] ;  /* 0x0000080e02147981 */ /* 0x000f22000c1e1900 */
[----:B-----5:R-:W-:-:S03]  /*03a0*/  FFMA R25, R21, R22, R26 ;  /* 0x0000001615197223 */ /* 0x020fc6000000001a */
[----:B------:R-:W4:Y:S04]  /*03b0*/  LDG.E R19, desc[UR14][R4.64+0x8] ;  /* 0x0000080e04137981 */ /* 0x000f28000c1e1900 */
[----:B------:R-:W5:Y:S01]  /*03c0*/  LDG.E R22, desc[UR14][R2.64+0xc] ;  /* 0x00000c0e02167981 */ /* 0x000f62000c1e1900 */
[----:B------:R-:W-:-:S03]  /*03d0*/  FFMA R25, R24, R23, R25 ;  /* 0x0000001718197223 */ /* 0x000fc60000000019 */
[----:B------:R-:W5:Y:S04]  /*03e0*/  LDG.E R21, desc[UR14][R4.64+0xc] ;  /* 0x00000c0e04157981 */ /* 0x000f68000c1e1900 */
[----:B------:R-:W5:Y:S01]  /*03f0*/  LDG.E R24, desc[UR14][R2.64+0x10] ;  /* 0x0000100e02187981 */ /* 0x000f62000c1e1900 */
[----:B------:R-:W-:-:S03]  /*0400*/  FFMA R25, R10, R9, R25 ;  /* 0x000000090a197223 */ /* 0x000fc60000000019 */
[----:B------:R-:W5:Y:S04]  /*0410*/  LDG.E R23, desc[UR14][R4.64+0x10] ;  /* 0x0000100e04177981 */ /* 0x000f68000c1e1900 */
[----:B------:R-:W5:Y:S01]  /*0420*/  LDG.E R10, desc[UR14][R2.64+0x14] ;  /* 0x0000140e020a7981 */ /* 0x000f62000c1e1900 */
[----:B------:R-:W-:-:S03]  /*0430*/  FFMA R27, R12, R11, R25 ;  /* 0x0000000b0c1b7223 */ /* 0x000fc60000000019 */
[----:B------:R-:W5:Y:S04]  /*0440*/  LDG.E R9, desc[UR14][R4.64+0x14] ;  /* 0x0000140e04097981 */ /* 0x000f68000c1e1900 */
[----:B------:R-:W5:Y:S04]  /*0450*/  LDG.E R11, desc[UR14][R2.64+0x18] ;  /* 0x0000180e020b7981 */ /* 0x000f68000c1e1900 */
[----:B------:R-:W5:Y:S04]  /*0460*/  LDG.E R12, desc[UR14][R4.64+0x18] ;  /* 0x0000180e040c7981 */ /* 0x000f68000c1e1900 */
[----:B------:R-:W5:Y:S04]  /*0470*/  LDG.E R25, desc[UR14][R4.64+0x1c] ;  /* 0x00001c0e04197981 */ /* 0x000f68000c1e1900 */
[----:B------:R0:W5:Y:S01]  /*0480*/  LDG.E R26, desc[UR14][R2.64+0x1c] ;  /* 0x00001c0e021a7981 */ /* 0x000162000c1e1900 */
[----:B------:R-:W-:Y:S01]  /*0490*/  FFMA R13, R14, R13, R27 ;  /* 0x0000000d0e0d7223 */ /* 0x000fe2000000001b */
[----:B------:R-:W-:-:S04]  /*04a0*/  UIADD3 UR8, UPT, UPT, UR8, 0x10, URZ ;  /* 0x0000001008087890 */ /* 0x000fc8000fffe0ff */
[----:B------:R-:W-:Y:S01]  /*04b0*/  UISETP.NE.AND UP1, UPT, UR8, URZ, UPT ;  /* 0x000000ff0800728c */ /* 0x000fe2000bf25270 */
[----:B0-----:R-:W-:Y:S02]  /*04c0*/  IADD3 R2, P0, PT, R2, 0x40, RZ ;  /* 0x0000004002027810 */ /* 0x001fe40007f1e0ff */
[----:B------:R-:W-:Y:S02]  /*04d0*/  IADD3 R6, PT, PT, R6, 0x10, RZ ;  /* 0x0000001006067810 */ /* 0x000fe40007ffe0ff */
[----:B------:R-:W-:Y:S01]  /*04e0*/  IADD3.X R3, PT, PT, RZ, R3, RZ, P0, !PT ;  /* 0x00000003ff037210 */ /* 0x000fe200007fe4ff */
[----:B--2---:R-:W-:-:S04]  /*04f0*/  FFMA R13, R16, R15, R13 ;  /* 0x0000000f100d7223 */ /* 0x004fc8000000000d */
[----:B---3--:R-:W-:-:S04]  /*0500*/  FFMA R18, R18, R17, R13 ;  /* 0x0000001112127223 */ /* 0x008fc8000000000d */
[----:B----4-:R-:W-:-:S04]  /*0510*/  FFMA R18, R19, R20, R18 ;  /* 0x0000001413127223 */ /* 0x010fc80000000012 */
[----:B-----5:R-:W-:-:S04]  /*0520*/  FFMA R18, R21, R22, R18 ;  /* 0x0000001615127223 */ /* 0x020fc80000000012 */
[----:B------:R-:W-:-:S04]  /*0530*/  FFMA R18, R23, R24, R18 ;  /* 0x0000001817127223 */ /* 0x000fc80000000012 */
[----:B------:R-:W-:-:S04]  /*0540*/  FFMA R9, R9, R10, R18 ;  /* 0x0000000a09097223 */ /* 0x000fc80000000012 */
[----:B------:R-:W-:-:S04]  /*0550*/  FFMA R12, R12, R11, R9 ;  /* 0x0000000b0c0c7223 */ /* 0x000fc80000000009 */
[----:B------:R-:W-:Y:S01]  /*0560*/  FFMA R15, R25, R26, R12 ;  /* 0x0000001a190f7223 */ /* 0x000fe2000000000c */
[----:B------:R-:W-:Y:S06]  /*0570*/  BRA.U UP1, `(.L_x_2) ;  /* 0xfffffffd011c7547 */ /* 0x000fec000b83ffff */
.L_x_1:
[----:B------:R-:W-:Y:S05]  /*0580*/  BRA.U !UP0, `(.L_x_0) ;  /* 0x0000000508307547 */ /* 0x000fea000b800000 */
[----:B------:R-:W-:Y:S02]  /*0590*/  UISETP.GE.U32.AND UP0, UPT, UR12, 0x8, UPT ;  /* 0x000000080c00788c */ /* 0x000fe4000bf06070 */
[----:B------:R-:W-:-:S04]  /*05a0*/  ULOP3.LUT UR5, UR16, 0x7, URZ, 0xc0, !UPT ;  /* 0x0000000710057892 */ /* 0x000fc8000f8ec0ff */
[----:B------:R-:W-:-:S03]  /*05b0*/  UISETP.NE.AND UP1, UPT, UR5, URZ, UPT ;  /* 0x000000ff0500728c */ /* 0x000fc6000bf25270 */
[----:B------:R-:W-:Y:S08]  /*05c0*/  BRA.U !UP0, `(.L_x_3) ;  /* 0x0000000108787547 */ /* 0x000ff0000b800000 */
[----:B------:R-:W1:Y:S01]  /*05d0*/  LDC.64 R2, c[0x0][0x380] ;  /* 0x0000e000ff027b82 */ /* 0x000e620000000a00 */
[----:B------:R-:W-:-:S07]  /*05e0*/  IADD3 R9, PT, PT, R7, R8, RZ ;  /* 0x0000000807097210 */ /* 0x000fce0007ffe0ff */
[----:B------:R-:W2:Y:S01]  /*05f0*/  LDC.64 R4, c[0x0][0x388] ;  /* 0x0000e200ff047b82 */ /* 0x000ea20000000a00 */
[----:B-1----:R-:W-:-:S05]  /*0600*/  IMAD.WIDE R2, R9, 0x4, R2 ;  /* 0x0000000409027825 */ /* 0x002fca00078e0202 */
[----:B0-----:R-:W3:Y:S01]  /*0610*/  LDG.E R10, desc[UR14][R2.64] ;  /* 0x0000000e020a7981 */ /* 0x001ee2000c1e1900 */
[----:B--2---:R-:W-:-:S03]  /*0620*/  IMAD.WIDE.U32 R4, R8, 0x4, R4 ;  /* 0x0000000408047825 */ /* 0x004fc600078e0004 */
[----:B------:R-:W2:Y:S04]  /*0630*/  LDG.E R13, desc[UR14][R2.64+0x4] ;  /* 0x0000040e020d7981 */ /* 0x000ea8000c1e1900 */
[----:B------:R-:W3:Y:S04]  /*0640*/  LDG.E R11, desc[UR14][R4.64] ;  /* 0x0000000e040b7981 */ /* 0x000ee8000c1e1900 */
[----:B------:R-:W2:Y:S04]  /*0650*/  LDG.E R12, desc[UR14][R4.64+0x4] ;  /* 0x0000040e040c7981 */ /* 0x000ea8000c1e1900 */
[----:B------:R-:W4:Y:S04]  /*0660*/  LDG.E R17, desc[UR14][R2.64+0x8] ;  /* 0x0000080e02117981 */ /* 0x000f28000c1e1900 */
        /* <DEDUP_REMOVED lines=11> */
[----:B------:R-:W-:Y:S01]  /*0720*/  IADD3 R8, PT, PT, R8, 0x8, RZ ;  /* 0x0000000808087810 */ /* 0x000fe20007ffe0ff */
[----:B---3--:R-:W-:-:S04]  /*0730*/  FFMA R10, R10, R11, R15 ;  /* 0x0000000b0a0a7223 */ /* 0x008fc8000000000f */
[----:B--2---:R-:W-:-:S04]  /*0740*/  FFMA R10, R13, R12, R10 ;  /* 0x0000000c0d0a7223 */ /* 0x004fc8000000000a */
[----:B----4-:R-:W-:-:S04]  /*0750*/  FFMA R10, R17, R14, R10 ;  /* 0x0000000e110a7223 */ /* 0x010fc8000000000a */
[----:B-----5:R-:W-:-:S04]  /*0760*/  FFMA R10, R19, R16, R10 ;  /* 0x00000010130a7223 */ /* 0x020fc8000000000a */
[----:B------:R-:W-:-:S04]  /*0770*/  FFMA R10, R21, R18, R10 ;  /* 0x00000012150a7223 */ /* 0x000fc8000000000a */
[----:B------:R-:W-:-:S04]  /*0780*/  FFMA R23, R23, R20, R10 ;  /* 0x0000001417177223 */ /* 0x000fc8000000000a */
[----:B------:R-:W-:-:S04]  /*0790*/  FFMA R6, R6, R9, R23 ;  /* 0x0000000906067223 */ /* 0x000fc80000000017 */
[----:B------:R-:W-:-:S07]  /*07a0*/  FFMA R15, R25, R22, R6 ;  /* 0x00000016190f7223 */ /* 0x000fce0000000006 */
.L_x_3:
        /* <DEDUP_REMOVED lines=17> */
[----:B------:R-:W5:Y:S01]  /*08c0*/  LDG.E R14, desc[UR14][R4.64+0xc] ;  /* 0x00000c0e040e7981 */ /* 0x000f62000c1e1900 */
[----:B------:R-:W-:Y:S01]  /*08d0*/  IADD3 R8, PT, PT, R8, 0x4, RZ ;  /* 0x0000000408087810 */ /* 0x000fe20007ffe0ff */
[----:B---3--:R-:W-:-:S04]  /*08e0*/  FFMA R6, R6, R9, R15 ;  /* 0x0000000906067223 */ /* 0x008fc8000000000f */
[----:B--2---:R-:W-:-:S04]  /*08f0*/  FFMA R6, R11, R10, R6 ;  /* 0x0000000a0b067223 */ /* 0x004fc80000000006 */
[----:B----4-:R-:W-:-:S04]  /*0900*/  FFMA R6, R13, R12, R6 ;  /* 0x0000000c0d067223 */ /* 0x010fc80000000006 */
[----:B-----5:R-:W-:-:S07]  /*0910*/  FFMA R15, R17, R14, R6 ;  /* 0x0000000e110f7223 */ /* 0x020fce0000000006 */
.L_x_4:
[----:B------:R-:W-:Y:S05]  /*0920*/  BRA.U !UP1, `(.L_x_0) ;  /* 0x0000000109487547 */ /* 0x000fea000b800000 */
[----:B------:R-:W1:Y:S01]  /*0930*/  LDC.64 R2, c[0x0][0x388] ;  /* 0x0000e200ff027b82 */ /* 0x000e620000000a00 */
[----:B------:R-:W-:Y:S01]  /*0940*/  IADD3 R7, PT, PT, R7, R8, RZ ;  /* 0x0000000807077210 */ /* 0x000fe20007ffe0ff */
[----:B------:R-:W-:-:S06]  /*0950*/  UIADD3 UR4, UPT, UPT, -UR4, URZ, URZ ;  /* 0x000000ff04047290 */ /* 0x000fcc000fffe1ff */
[----:B------:R-:W2:Y:S01]  /*0960*/  LDC.64 R10, c[0x0][0x380] ;  /* 0x0000e000ff0a7b82 */ /* 0x000ea20000000a00 */
[----:B-1----:R-:W-:-:S03]  /*0970*/  IMAD.WIDE.U32 R2, R8, 0x4, R2 ;  /* 0x0000000408027825 */ /* 0x002fc600078e0002 */
[----:B------:R-:W-:Y:S02]  /*0980*/  MOV R6, R2 ;  /* 0x0000000200067202 */ /* 0x000fe40000000f00 */
[----:B------:R-:W-:-:S07]  /*0990*/  MOV R5, R3 ;  /* 0x0000000300057202 */ /* 0x000fce0000000f00 */
.L_x_5:
[----:B--2---:R-:W-:Y:S01]  /*09a0*/  IMAD.WIDE R2, R7, 0x4, R10 ;  /* 0x0000000407027825 */ /* 0x004fe200078e020a */
[----:B------:R-:W-:-:S05]  /*09b0*/  MOV R4, R6 ;  /* 0x0000000600047202 */ /* 0x000fca0000000f00 */
[----:B0-----:R-:W2:Y:S04]  /*09c0*/  LDG.E R2, desc[UR14][R2.64] ;  /* 0x0000000e02027981 */ /* 0x001ea8000c1e1900 */
[----:B------:R0:W2:Y:S01]  /*09d0*/  LDG.E R4, desc[UR14][R4.64] ;  /* 0x0000000e04047981 */ /* 0x0000a2000c1e1900 */
[----:B------:R-:W-:Y:S01]  /*09e0*/  UIADD3 UR4, UPT, UPT, UR4, 0x1, URZ ;  /* 0x0000000104047890 */ /* 0x000fe2000fffe0ff */
[----:B------:R-:W-:Y:S02]  /*09f0*/  IADD3 R6, P0, PT, R6, 0x4, RZ ;  /* 0x0000000406067810 */ /* 0x000fe40007f1e0ff */
[----:B------:R-:W-:Y:S01]  /*0a00*/  IADD3 R7, PT, PT, R7, 0x1, RZ ;  /* 0x0000000107077810 */ /* 0x000fe20007ffe0ff */
[----:B------:R-:W-:Y:S01]  /*0a10*/  UISETP.NE.AND UP0, UPT, UR4, URZ, UPT ;  /* 0x000000ff0400728c */ /* 0x000fe2000bf05270 */
[----:B0-----:R-:W-:Y:S01]  /*0a20*/  IADD3.X R5, PT, PT, RZ, R5, RZ, P0, !PT ;  /* 0x00000005ff057210 */ /* 0x001fe200007fe4ff */
[----:B--2---:R-:W-:-:S07]  /*0a30*/  FFMA R15, R2, R4, R15 ;  /* 0x00000004020f7223 */ /* 0x004fce000000000f */
[----:B------:R-:W-:Y:S05]  /*0a40*/  BRA.U UP0, `(.L_x_5) ;  /* 0xfffffffd00d47547 */ /* 0x000fea000b83ffff */
.L_x_0:
[----:B------:R-:W1:Y:S02]  /*0a50*/  LDC.64 R2, c[0x0][0x390] ;  /* 0x0000e400ff027b82 */ /* 0x000e640000000a00 */
[----:B-1----:R-:W-:-:S05]  /*0a60*/  IMAD.WIDE R2, R0, 0x4, R2 ;  /* 0x0000000400027825 */ /* 0x002fca00078e0202 */
[----:B0-----:R-:W-:Y:S01]  /*0a70*/  STG.E desc[UR14][R2.64], R15 ;  /* 0x0000000f02007986 */ /* 0x001fe2000c10190e */
[----:B------:R-:W-:Y:S05]  /*0a80*/  EXIT ;  /* 0x000000000000794d */ /* 0x000fea0003800000 */
.L_x_6:
[----:B------:R-:W-:-:S00]  /*0a90*/  BRA `(.L_x_6) ;  /* 0xfffffffc00fc7947 */ /* 0x000fc0000383ffff */
[----:B------:R-:W-:-:S00]  /*0aa0*/  NOP ;  /* 0x0000000000007918 */ /* 0x000fc00000000000 */
        /* <DEDUP_REMOVED lines=13> */
.L_x_7:


//--------------------- .nv.shared.reserved.0     --------------------------
	.section	.nv.shared.reserved.0,"aw",@nobits
	.weak		__nv_reservedSMEM_offset_0_alias
	.size		__nv_reservedSMEM_offset_0_alias, 0, 64
	.other		__nv_reservedSMEM_offset_0_alias,@"STO_CUDA_RESERVED_SHARED STV_DEFAULT"
__nv_reservedSMEM_offset_0_alias:
	.zero		0
	.zero		64


//--------------------- .nv.constant0._Z19mult_mat_vec_kernelPfS_S_i --------------------------
	.section	.nv.constant0._Z19mult_mat_vec_kernelPfS_S_i,"a",@progbits
	.sectionflags	@""
	.align	4
.nv.constant0._Z19mult_mat_vec_kernelPfS_S_i:
	.zero		924


//--------------------- SYMBOLS --------------------------

	.type		.nv.reservedSmem.offset0,@object
	.size		.nv.reservedSmem.offset0,0x4
